//
// Generated by NVIDIA NVVM Compiler
//
// Compiler Build ID: CL-36424714
// Cuda compilation tools, release 13.0, V13.0.88
// Based on NVVM 20.0.0
//

.version 9.0
.target sm_100
.address_size 64

	// .globl	_Z6vecAddPfS_S_l

.visible .entry _Z6vecAddPfS_S_l(
	.param .u64 .ptr .align 1 _Z6vecAddPfS_S_l_param_0,
	.param .u64 .ptr .align 1 _Z6vecAddPfS_S_l_param_1,
	.param .u64 .ptr .align 1 _Z6vecAddPfS_S_l_param_2,
	.param .u64 _Z6vecAddPfS_S_l_param_3
)
{
	.reg .pred 	%p<2>;
	.reg .b32 	%r<5>;
	.reg .b32 	%f<4>;
	.reg .b64 	%rd<13>;

	ld.param.u64 	%rd2, [_Z6vecAddPfS_S_l_param_0];
	ld.param.u64 	%rd3, [_Z6vecAddPfS_S_l_param_1];
	ld.param.u64 	%rd4, [_Z6vecAddPfS_S_l_param_2];
	ld.param.u64 	%rd5, [_Z6vecAddPfS_S_l_param_3];
	mov.u32 	%r1, %ctaid.x;
	mov.u32 	%r2, %ntid.x;
	mov.u32 	%r3, %tid.x;
	mad.lo.s32 	%r4, %r1, %r2, %r3;
	cvt.u64.u32 	%rd1, %r4;
	setp.le.s64 	%p1, %rd5, %rd1;
	@%p1 bra 	$L__BB0_2;
	cvta.to.global.u64 	%rd6, %rd2;
	cvta.to.global.u64 	%rd7, %rd3;
	cvta.to.global.u64 	%rd8, %rd4;
	shl.b64 	%rd9, %rd1, 2;
	add.s64 	%rd10, %rd6, %rd9;
	ld.global.f32 	%f1, [%rd10];
	add.s64 	%rd11, %rd7, %rd9;
	ld.global.f32 	%f2, [%rd11];
	add.f32 	%f3, %f1, %f2;
	add.s64 	%rd12, %rd8, %rd9;
	st.global.f32 	[%rd12], %f3;
$L__BB0_2:
	ret;

}
	// .globl	_Z8vecTriadPfS_S_S_l
.visible .entry _Z8vecTriadPfS_S_S_l(
	.param .u64 .ptr .align 1 _Z8vecTriadPfS_S_S_l_param_0,
	.param .u64 .ptr .align 1 _Z8vecTriadPfS_S_S_l_param_1,
	.param .u64 .ptr .align 1 _Z8vecTriadPfS_S_S_l_param_2,
	.param .u64 .ptr .align 1 _Z8vecTriadPfS_S_S_l_param_3,
	.param .u64 _Z8vecTriadPfS_S_S_l_param_4
)
{
	.reg .pred 	%p<2>;
	.reg .b32 	%r<5>;
	.reg .b32 	%f<5>;
	.reg .b64 	%rd<16>;

	ld.param.u64 	%rd2, [_Z8vecTriadPfS_S_S_l_param_0];
	ld.param.u64 	%rd3, [_Z8vecTriadPfS_S_S_l_param_1];
	ld.param.u64 	%rd4, [_Z8vecTriadPfS_S_S_l_param_2];
	ld.param.u64 	%rd5, [_Z8vecTriadPfS_S_S_l_param_3];
	ld.param.u64 	%rd6, [_Z8vecTriadPfS_S_S_l_param_4];
	mov.u32 	%r1, %ctaid.x;
	mov.u32 	%r2, %ntid.x;
	mov.u32 	%r3, %tid.x;
	mad.lo.s32 	%r4, %r1, %r2, %r3;
	cvt.u64.u32 	%rd1, %r4;
	setp.le.s64 	%p1, %rd6, %rd1;
	@%p1 bra 	$L__BB1_2;
	cvta.to.global.u64 	%rd7, %rd2;
	cvta.to.global.u64 	%rd8, %rd3;
	cvta.to.global.u64 	%rd9, %rd4;
	cvta.to.global.u64 	%rd10, %rd5;
	shl.b64 	%rd11, %rd1, 2;
	add.s64 	%rd12, %rd7, %rd11;
	ld.global.f32 	%f1, [%rd12];
	add.s64 	%rd13, %rd8, %rd11;
	ld.global.f32 	%f2, [%rd13];
	add.s64 	%rd14, %rd9, %rd11;
	ld.global.f32 	%f3, [%rd14];
	fma.rn.f32 	%f4, %f1, %f2, %f3;
	add.s64 	%rd15, %rd10, %rd11;
	st.global.f32 	[%rd15], %f4;
$L__BB1_2:
	ret;

}


// ===== COMPILED SASS (sm_100) =====

	.target	sm_100

	.elftype	@"ET_EXEC"


//--------------------- .note.nv.tkinfo           --------------------------
	.section	.note.nv.tkinfo,"",@"SHT_NOTE"
	.sectionflags	@"SHF_NOTE_NV_TKINFO"
	.tkinfo
        /*0018*/ 	.word	0x00000002
        /*0030*/ 	.string	""
        /*0030*/ 	.string	"ptxas"
        /*0030*/ 	.string	"Cuda compilation tools, release 13.0, V13.0.88"
        /*0030*/ 	.string	"Build cuda_13.0.r13.0/compiler.36424714_0"
        /*0030*/ 	.string	"-arch sm_100 -m 64 "



//--------------------- .note.nv.cuinfo           --------------------------
	.section	.note.nv.cuinfo,"",@"SHT_NOTE"
	.sectionflags	@"SHF_NOTE_NV_CUINFO"
        /*0018*/ 	.short	0x0002
        /*001a*/ 	.short	0x0064
        /*001c*/ 	.short	0x0082
	.zero		2


//--------------------- .nv.info                  --------------------------
	.section	.nv.info,"",@"SHT_CUDA_INFO"
	.align	4


	//----- nvinfo : EIATTR_REGCOUNT
	.align		4
        /*0000*/ 	.byte	0x04, 0x2f
        /*0002*/ 	.short	(.L_1 - .L_0)
	.align		4
.L_0:
        /*0004*/ 	.word	index@(_Z6vecAddPfS_S_l)
        /*0008*/ 	.word	0x0000000c


	//----- nvinfo : EIATTR_FRAME_SIZE
	.align		4
.L_1:
        /*000c*/ 	.byte	0x04, 0x11
        /*000e*/ 	.short	(.L_3 - .L_2)
	.align		4
.L_2:
        /*0010*/ 	.word	index@(_Z6vecAddPfS_S_l)
        /*0014*/ 	.word	0x00000000


	//----- nvinfo : EIATTR_REGCOUNT
	.align		4
.L_3:
        /*0018*/ 	.byte	0x04, 0x2f
        /*001a*/ 	.short	(.L_5 - .L_4)
	.align		4
.L_4:
        /*001c*/ 	.word	index@(_Z8vecTriadPfS_S_S_l)
        /*0020*/ 	.word	0x0000000e


	//----- nvinfo : EIATTR_FRAME_SIZE
	.align		4
.L_5:
        /*0024*/ 	.byte	0x04, 0x11
        /*0026*/ 	.short	(.L_7 - .L_6)
	.align		4
.L_6:
        /*0028*/ 	.word	index@(_Z8vecTriadPfS_S_S_l)
        /*002c*/ 	.word	0x00000000


	//----- nvinfo : EIATTR_MIN_STACK_SIZE
	.align		4
.L_7:
        /*0030*/ 	.byte	0x04, 0x12
        /*0032*/ 	.short	(.L_9 - .L_8)
	.align		4
.L_8:
        /*0034*/ 	.word	index@(_Z8vecTriadPfS_S_S_l)
        /*0038*/ 	.word	0x00000000


	//----- nvinfo : EIATTR_MIN_STACK_SIZE
	.align		4
.L_9:
        /*003c*/ 	.byte	0x04, 0x12
        /*003e*/ 	.short	(.L_11 - .L_10)
	.align		4
.L_10:
        /*0040*/ 	.word	index@(_Z6vecAddPfS_S_l)
        /*0044*/ 	.word	0x00000000
.L_11:


//--------------------- .nv.compat                --------------------------
	.section	.nv.compat,"",@"SHT_CUDA_COMPAT_INFO"
	.align	4
        /*0000*/ 	.byte	0x02, 0x09, 0x00, 0x00, 0x02, 0x02, 0x01, 0x00, 0x02, 0x05, 0x05, 0x00, 0x03, 0x07, 0x01, 0x01
        /*0010*/ 	.byte	0x02, 0x03, 0x00, 0x00, 0x02, 0x06, 0x01, 0x00, 0x04, 0x0b, 0x08, 0x00, 0x09, 0x00, 0x00, 0x00
        /*0020*/ 	.byte	0x00, 0x00, 0x00, 0x00


//--------------------- .nv.info._Z8vecTriadPfS_S_S_l --------------------------
	.section	.nv.info._Z8vecTriadPfS_S_S_l,"",@"SHT_CUDA_INFO"
	.sectionflags	@""
	.align	4


	//----- nvinfo : EIATTR_CUDA_API_VERSION
	.align		4
        /*0000*/ 	.byte	0x04, 0x37
        /*0002*/ 	.short	(.L_13 - .L_12)
.L_12:
        /*0004*/ 	.word	0x00000082


	//----- nvinfo : EIATTR_KPARAM_INFO
	.align		4
.L_13:
        /*0008*/ 	.byte	0x04, 0x17
        /*000a*/ 	.short	(.L_15 - .L_14)
.L_14:
        /*000c*/ 	.word	0x00000000
        /*0010*/ 	.short	0x0004
        /*0012*/ 	.short	0x0020
        /*0014*/ 	.byte	0x00, 0xf0, 0x21, 0x00


	//----- nvinfo : EIATTR_KPARAM_INFO
	.align		4
.L_15:
        /*0018*/ 	.byte	0x04, 0x17
        /*001a*/ 	.short	(.L_17 - .L_16)
.L_16:
        /*001c*/ 	.word	0x00000000
        /*0020*/ 	.short	0x0003
        /*0022*/ 	.short	0x0018
        /*0024*/ 	.byte	0x00, 0xf5, 0x21, 0x00


	//----- nvinfo : EIATTR_KPARAM_INFO
	.align		4
.L_17:
        /*0028*/ 	.byte	0x04, 0x17
        /*002a*/ 	.short	(.L_19 - .L_18)
.L_18:
        /*002c*/ 	.word	0x00000000
        /*0030*/ 	.short	0x0002
        /*0032*/ 	.short	0x0010
        /*0034*/ 	.byte	0x00, 0xf5, 0x21, 0x00


	//----- nvinfo : EIATTR_KPARAM_INFO
	.align		4
.L_19:
        /*0038*/ 	.byte	0x04, 0x17
        /*003a*/ 	.short	(.L_21 - .L_20)
.L_20:
        /*003c*/ 	.word	0x00000000
        /*0040*/ 	.short	0x0001
        /*0042*/ 	.short	0x0008
        /*0044*/ 	.byte	0x00, 0xf5, 0x21, 0x00


	//----- nvinfo : EIATTR_KPARAM_INFO
	.align		4
.L_21:
        /*0048*/ 	.byte	0x04, 0x17
        /*004a*/ 	.short	(.L_23 - .L_22)
.L_22:
        /*004c*/ 	.word	0x00000000
        /*0050*/ 	.short	0x0000
        /*0052*/ 	.short	0x0000
        /*0054*/ 	.byte	0x00, 0xf5, 0x21, 0x00


	//----- nvinfo : EIATTR_SPARSE_MMA_MASK
	.align		4
.L_23:
        /*0058*/ 	.byte	0x03, 0x50
        /*005a*/ 	.short	0x0000


	//----- nvinfo : EIATTR_MAXREG_COUNT
	.align		4
        /*005c*/ 	.byte	0x03, 0x1b
        /*005e*/ 	.short	0x00ff


	//----- nvinfo : EIATTR_MERCURY_ISA_VERSION
	.align		4
        /*0060*/ 	.byte	0x03, 0x5f
        /*0062*/ 	.short	0x0101


	//----- nvinfo : EIATTR_VRC_CTA_INIT_COUNT
	.align		4
        /*0064*/ 	.byte	0x02, 0x4a
	.zero		1
	.zero		1


	//----- nvinfo : EIATTR_EXIT_INSTR_OFFSETS
	.align		4
        /*0068*/ 	.byte	0x04, 0x1c
        /*006a*/ 	.short	(.L_25 - .L_24)


	//   ....[0]....
.L_24:
        /*006c*/ 	.word	0x00000080


	//   ....[1]....
        /*0070*/ 	.word	0x000001b0


	//----- nvinfo : EIATTR_CBANK_PARAM_SIZE
	.align		4
.L_25:
        /*0074*/ 	.byte	0x03, 0x19
        /*0076*/ 	.short	0x0028


	//----- nvinfo : EIATTR_PARAM_CBANK
	.align		4
        /*0078*/ 	.byte	0x04, 0x0a
        /*007a*/ 	.short	(.L_27 - .L_26)
	.align		4
.L_26:
        /*007c*/ 	.word	index@(.nv.constant0._Z8vecTriadPfS_S_S_l)
        /*0080*/ 	.short	0x0380
        /*0082*/ 	.short	0x0028


	//----- nvinfo : EIATTR_SW_WAR
	.align		4
.L_27:
        /*0084*/ 	.byte	0x04, 0x36
        /*0086*/ 	.short	(.L_29 - .L_28)
.L_28:
        /*0088*/ 	.word	0x00000008
.L_29:


//--------------------- .nv.info._Z6vecAddPfS_S_l --------------------------
	.section	.nv.info._Z6vecAddPfS_S_l,"",@"SHT_CUDA_INFO"
	.sectionflags	@""
	.align	4


	//----- nvinfo : EIATTR_CUDA_API_VERSION
	.align		4
        /*0000*/ 	.byte	0x04, 0x37
        /*0002*/ 	.short	(.L_31 - .L_30)
.L_30:
        /*0004*/ 	.word	0x00000082


	//----- nvinfo : EIATTR_KPARAM_INFO
	.align		4
.L_31:
        /*0008*/ 	.byte	0x04, 0x17
        /*000a*/ 	.short	(.L_33 - .L_32)
.L_32:
        /*000c*/ 	.word	0x00000000
        /*0010*/ 	.short	0x0003
        /*0012*/ 	.short	0x0018
        /*0014*/ 	.byte	0x00, 0xf0, 0x21, 0x00


	//----- nvinfo : EIATTR_KPARAM_INFO
	.align		4
.L_33:
        /*0018*/ 	.byte	0x04, 0x17
        /*001a*/ 	.short	(.L_35 - .L_34)
.L_34:
        /*001c*/ 	.word	0x00000000
        /*0020*/ 	.short	0x0002
        /*0022*/ 	.short	0x0010
        /*0024*/ 	.byte	0x00, 0xf5, 0x21, 0x00


	//----- nvinfo : EIATTR_KPARAM_INFO
	.align		4
.L_35:
        /*0028*/ 	.byte	0x04, 0x17
        /*002a*/ 	.short	(.L_37 - .L_36)
.L_36:
        /*002c*/ 	.word	0x00000000
        /*0030*/ 	.short	0x0001
        /*0032*/ 	.short	0x0008
        /*0034*/ 	.byte	0x00, 0xf5, 0x21, 0x00


	//----- nvinfo : EIATTR_KPARAM_INFO
	.align		4
.L_37:
        /*0038*/ 	.byte	0x04, 0x17
        /*003a*/ 	.short	(.L_39 - .L_38)
.L_38:
        /*003c*/ 	.word	0x00000000
        /*0040*/ 	.short	0x0000
        /*0042*/ 	.short	0x0000
        /*0044*/ 	.byte	0x00, 0xf5, 0x21, 0x00


	//----- nvinfo : EIATTR_SPARSE_MMA_MASK
	.align		4
.L_39:
        /*0048*/ 	.byte	0x03, 0x50
        /*004a*/ 	.short	0x0000


	//----- nvinfo : EIATTR_MAXREG_COUNT
	.align		4
        /*004c*/ 	.byte	0x03, 0x1b
        /*004e*/ 	.short	0x00ff


	//----- nvinfo : EIATTR_MERCURY_ISA_VERSION
	.align		4
        /*0050*/ 	.byte	0x03, 0x5f
        /*0052*/ 	.short	0x0101


	//----- nvinfo : EIATTR_VRC_CTA_INIT_COUNT
	.align		4
        /*0054*/ 	.byte	0x02, 0x4a
	.zero		1
	.zero		1


	//----- nvinfo : EIATTR_EXIT_INSTR_OFFSETS
	.align		4
        /*0058*/ 	.byte	0x04, 0x1c
        /*005a*/ 	.short	(.L_41 - .L_40)


	//   ....[0]....
.L_40:
        /*005c*/ 	.word	0x00000080


	//   ....[1]....
        /*0060*/ 	.word	0x00000180


	//----- nvinfo : EIATTR_CBANK_PARAM_SIZE
	.align		4
.L_41:
        /*0064*/ 	.byte	0x03, 0x19
        /*0066*/ 	.short	0x0020


	//----- nvinfo : EIATTR_PARAM_CBANK
	.align		4
        /*0068*/ 	.byte	0x04, 0x0a
        /*006a*/ 	.short	(.L_43 - .L_42)
	.align		4
.L_42:
        /*006c*/ 	.word	index@(.nv.constant0._Z6vecAddPfS_S_l)
        /*0070*/ 	.short	0x0380
        /*0072*/ 	.short	0x0020


	//----- nvinfo : EIATTR_SW_WAR
	.align		4
.L_43:
        /*0074*/ 	.byte	0x04, 0x36
        /*0076*/ 	.short	(.L_45 - .L_44)
.L_44:
        /*0078*/ 	.word	0x00000008
.L_45:


//--------------------- .nv.callgraph             --------------------------
	.section	.nv.callgraph,"",@"SHT_CUDA_CALLGRAPH"
	.align	4
	.sectionentsize	8
	.align		4
        /*0000*/ 	.word	0x00000000
	.align		4
        /*0004*/ 	.word	0xffffffff
	.align		4
        /*0008*/ 	.word	0x00000000
	.align		4
        /*000c*/ 	.word	0xfffffffe
	.align		4
        /*0010*/ 	.word	0x00000000
	.align		4
        /*0014*/ 	.word	0xfffffffd
	.align		4
        /*0018*/ 	.word	0x00000000
	.align		4
        /*001c*/ 	.word	0xfffffffc


//--------------------- .text._Z8vecTriadPfS_S_S_l --------------------------
	.section	.text._Z8vecTriadPfS_S_S_l,"ax",@progbits
	.align	128
        .global         _Z8vecTriadPfS_S_S_l
        .type           _Z8vecTriadPfS_S_S_l,@function
        .size           _Z8vecTriadPfS_S_S_l,(.L_x_2 - _Z8vecTriadPfS_S_S_l)
        .other          _Z8vecTriadPfS_S_S_l,@"STO_CUDA_ENTRY STV_DEFAULT"
_Z8vecTriadPfS_S_S_l:
.text._Z8vecTriadPfS_S_S_l:
[----:B------:R-:W-:Y:S01]  /*0000*/  LDC R1, c[0x0][0x37c] ;  /* 0x0000df00ff017b82 */ /* 0x000fe20000000800 */
[----:B------:R-:W0:Y:S07]  /*0010*/  S2R R3, SR_TID.X ;  /* 0x0000000000037919 */ /* 0x000e2e0000002100 */
[----:B------:R-:W0:Y:S01]  /*0020*/  S2UR UR4, SR_CTAID.X ;  /* 0x00000000000479c3 */ /* 0x000e220000002500 */
[----:B------:R-:W1:Y:S07]  /*0030*/  LDCU.64 UR6, c[0x0][0x3a0] ;  /* 0x00007400ff0677ac */ /* 0x000e6e0008000a00 */
[----:B------:R-:W0:Y:S02]  /*0040*/  LDC R0, c[0x0][0x360] ;  /* 0x0000d800ff007b82 */ /* 0x000e240000000800 */
[----:B0-----:R-:W-:-:S05]  /*0050*/  IMAD R0, R0, UR4, R3 ;  /* 0x0000000400007c24 */ /* 0x001fca000f8e0203 */
[----:B-1----:R-:W-:-:S04]  /*0060*/  ISETP.GE.U32.AND P0, PT, R0, UR6, PT ;  /* 0x0000000600007c0c */ /* 0x002fc8000bf06070 */
[----:B------:R-:W-:-:S13]  /*0070*/  ISETP.GE.AND.EX P0, PT, RZ, UR7, PT, P0 ;  /* 0x00000007ff007c0c */ /* 0x000fda000bf06300 */
[----:B------:R-:W-:Y:S05]  /*0080*/  @P0 EXIT ;  /* 0x000000000000094d */ /* 0x000fea0003800000 */
[----:B------:R-:W0:Y:S01]  /*0090*/  LDCU.128 UR8, c[0x0][0x380] ;  /* 0x00007000ff0877ac */ /* 0x000e220008000c00 */
[----:B------:R-:W-:Y:S01]  /*00a0*/  IMAD.SHL.U32 R8, R0, 0x4, RZ ;  /* 0x0000000400087824 */ /* 0x000fe200078e00ff */
[----:B------:R-:W-:Y:S01]  /*00b0*/  SHF.R.U32.HI R0, RZ, 0x1e, R0 ;  /* 0x0000001eff007819 */ /* 0x000fe20000011600 */
[----:B------:R-:W1:Y:S01]  /*00c0*/  LDCU.128 UR12, c[0x0][0x390] ;  /* 0x00007200ff0c77ac */ /* 0x000e620008000c00 */
[----:B------:R-:W2:Y:S02]  /*00d0*/  LDCU.64 UR4, c[0x0][0x358] ;  /* 0x00006b00ff0477ac */ /* 0x000ea40008000a00 */
[C---:B0-----:R-:W-:Y:S02]  /*00e0*/  IADD3 R4, P1, PT, R8.reuse, UR10, RZ ;  /* 0x0000000a08047c10 */ /* 0x041fe4000ff3e0ff */
[C---:B------:R-:W-:Y:S02]  /*00f0*/  IADD3 R2, P0, PT, R8.reuse, UR8, RZ ;  /* 0x0000000808027c10 */ /* 0x040fe4000ff1e0ff */
[----:B-1----:R-:W-:-:S02]  /*0100*/  IADD3 R6, P2, PT, R8, UR12, RZ ;  /* 0x0000000c08067c10 */ /* 0x002fc4000ff5e0ff */
[C---:B------:R-:W-:Y:S02]  /*0110*/  IADD3.X R5, PT, PT, R0.reuse, UR11, RZ, P1, !PT ;  /* 0x0000000b00057c10 */ /* 0x040fe40008ffe4ff */
[C---:B------:R-:W-:Y:S02]  /*0120*/  IADD3.X R7, PT, PT, R0.reuse, UR13, RZ, P2, !PT ;  /* 0x0000000d00077c10 */ /* 0x040fe400097fe4ff */
[----:B------:R-:W-:Y:S02]  /*0130*/  IADD3.X R3, PT, PT, R0, UR9, RZ, P0, !PT ;  /* 0x0000000900037c10 */ /* 0x000fe400087fe4ff */
[----:B--2---:R-:W2:Y:S04]  /*0140*/  LDG.E R5, desc[UR4][R4.64] ;  /* 0x0000000404057981 */ /* 0x004ea8000c1e1900 */
[----:B------:R-:W2:Y:S04]  /*0150*/  LDG.E R2, desc[UR4][R2.64] ;  /* 0x0000000402027981 */ /* 0x000ea8000c1e1900 */
[----:B------:R-:W2:Y:S01]  /*0160*/  LDG.E R7, desc[UR4][R6.64] ;  /* 0x0000000406077981 */ /* 0x000ea2000c1e1900 */
[----:B------:R-:W-:-:S04]  /*0170*/  IADD3 R8, P0, PT, R8, UR14, RZ ;  /* 0x0000000e08087c10 */ /* 0x000fc8000ff1e0ff */
[----:B------:R-:W-:Y:S01]  /*0180*/  IADD3.X R9, PT, PT, R0, UR15, RZ, P0, !PT ;  /* 0x0000000f00097c10 */ /* 0x000fe200087fe4ff */
[----:B--2---:R-:W-:-:S05]  /*0190*/  FFMA R11, R2, R5, R7 ;  /* 0x00000005020b7223 */ /* 0x004fca0000000007 */
[----:B------:R-:W-:Y:S01]  /*01a0*/  STG.E desc[UR4][R8.64], R11 ;  /* 0x0000000b08007986 */ /* 0x000fe2000c101904 */
[----:B------:R-:W-:Y:S05]  /*01b0*/  EXIT ;  /* 0x000000000000794d */ /* 0x000fea0003800000 */
.L_x_0:
[----:B------:R-:W-:-:S00]  /*01c0*/  BRA `(.L_x_0) ;  /* 0xfffffffc00fc7947 */ /* 0x000fc0000383ffff */
[----:B------:R-:W-:-:S00]  /*01d0*/  NOP ;  /* 0x0000000000007918 */ /* 0x000fc00000000000 */
        /* <DEDUP_REMOVED lines=10> */
.L_x_2:


//--------------------- .text._Z6vecAddPfS_S_l    --------------------------
	.section	.text._Z6vecAddPfS_S_l,"ax",@progbits
	.align	128
        .global         _Z6vecAddPfS_S_l
        .type           _Z6vecAddPfS_S_l,@function
        .size           _Z6vecAddPfS_S_l,(.L_x_3 - _Z6vecAddPfS_S_l)
        .other          _Z6vecAddPfS_S_l,@"STO_CUDA_ENTRY STV_DEFAULT"
_Z6vecAddPfS_S_l:
.text._Z6vecAddPfS_S_l:
        /* <DEDUP_REMOVED lines=12> */
[----:B------:R-:W1:Y:S01]  /*00c0*/  LDCU.64 UR4, c[0x0][0x358] ;  /* 0x00006b00ff0477ac */ /* 0x000e620008000a00 */
[----:B------:R-:W2:Y:S02]  /*00d0*/  LDCU.64 UR6, c[0x0][0x390] ;  /* 0x00007200ff0677ac */ /* 0x000ea40008000a00 */
[C---:B0-----:R-:W-:Y:S02]  /*00e0*/  IADD3 R4, P1, PT, R6.reuse, UR10, RZ ;  /* 0x0000000a06047c10 */ /* 0x041fe4000ff3e0ff */
[----:B------:R-:W-:Y:S02]  /*00f0*/  IADD3 R2, P0, PT, R6, UR8, RZ ;  /* 0x0000000806027c10 */ /* 0x000fe4000ff1e0ff */
[----:B------:R-:W-:-:S02]  /*0100*/  IADD3.X R5, PT, PT, R0, UR11, RZ, P1, !PT ;  /* 0x0000000b00057c10 */ /* 0x000fc40008ffe4ff */
[----:B------:R-:W-:-:S04]  /*0110*/  IADD3.X R3, PT, PT, R0, UR9, RZ, P0, !PT ;  /* 0x0000000900037c10 */ /* 0x000fc800087fe4ff */
[----:B-1----:R-:W3:Y:S04]  /*0120*/  LDG.E R5, desc[UR4][R4.64] ;  /* 0x0000000404057981 */ /* 0x002ee8000c1e1900 */
[----:B------:R-:W3:Y:S01]  /*0130*/  LDG.E R2, desc[UR4][R2.64] ;  /* 0x0000000402027981 */ /* 0x000ee2000c1e1900 */
[----:B--2---:R-:W-:-:S04]  /*0140*/  IADD3 R6, P0, PT, R6, UR6, RZ ;  /* 0x0000000606067c10 */ /* 0x004fc8000ff1e0ff */
[----:B------:R-:W-:Y:S01]  /*0150*/  IADD3.X R7, PT, PT, R0, UR7, RZ, P0, !PT ;  /* 0x0000000700077c10 */ /* 0x000fe200087fe4ff */
[----:B---3--:R-:W-:-:S05]  /*0160*/  FADD R9, R2, R5 ;  /* 0x0000000502097221 */ /* 0x008fca0000000000 */
[----:B------:R-:W-:Y:S01]  /*0170*/  STG.E desc[UR4][R6.64], R9 ;  /* 0x0000000906007986 */ /* 0x000fe2000c101904 */
[----:B------:R-:W-:Y:S05]  /*0180*/  EXIT ;  /* 0x000000000000794d */ /* 0x000fea0003800000 */
.L_x_1:
        /* <DEDUP_REMOVED lines=15> */
.L_x_3:


//--------------------- .nv.shared.reserved.0     --------------------------
	.section	.nv.shared.reserved.0,"aw",@nobits
	.weak		__nv_reservedSMEM_offset_0_alias
	.size		__nv_reservedSMEM_offset_0_alias, 0, 64
	.other		__nv_reservedSMEM_offset_0_alias,@"STO_CUDA_RESERVED_SHARED STV_DEFAULT"
__nv_reservedSMEM_offset_0_alias:
	.zero		0
	.zero		64


//--------------------- .nv.constant0._Z8vecTriadPfS_S_S_l --------------------------
	.section	.nv.constant0._Z8vecTriadPfS_S_S_l,"a",@progbits
	.sectionflags	@""
	.align	4
.nv.constant0._Z8vecTriadPfS_S_S_l:
	.zero		936


//--------------------- .nv.constant0._Z6vecAddPfS_S_l --------------------------
	.section	.nv.constant0._Z6vecAddPfS_S_l,"a",@progbits
	.sectionflags	@""
	.align	4
.nv.constant0._Z6vecAddPfS_S_l:
	.zero		928


//--------------------- SYMBOLS --------------------------

	.type		.nv.reservedSmem.offset0,@object
	.size		.nv.reservedSmem.offset0,0x4
